	.headerflags	@"EF_CUDA_TEXMODE_UNIFIED EF_CUDA_64BIT_ADDRESS EF_CUDA_ACCELERATORS EF_CUDA_SM90 EF_CUDA_VIRTUAL_SM(EF_CUDA_SM90)"
	.elftype	@"ET_EXEC"


//--------------------- .nv.info                  --------------------------
	.section	.nv.info,"",@"SHT_CUDA_INFO"
	.align	4


	//----- nvinfo : EIATTR_REGCOUNT
	.align		4
        /*0000*/ 	.byte	0x04, 0x2f
        /*0002*/ 	.short	(.L_1 - .L_0)
	.align		4
.L_0:
        /*0004*/ 	.word	index@(triton_poi_fused_avg_pool2d_div_1)
        /*0008*/ 	.word	0x00000034


	//----- nvinfo : EIATTR_MIN_STACK_SIZE
	.align		4
.L_1:
        /*000c*/ 	.byte	0x04, 0x12
        /*000e*/ 	.short	(.L_3 - .L_2)
	.align		4
.L_2:
        /*0010*/ 	.word	index@(triton_poi_fused_avg_pool2d_div_1)
        /*0014*/ 	.word	0x00000000


	//----- nvinfo : EIATTR_FRAME_SIZE
	.align		4
.L_3:
        /*0018*/ 	.byte	0x04, 0x11
        /*001a*/ 	.short	(.L_5 - .L_4)
	.align		4
.L_4:
        /*001c*/ 	.word	index@(triton_poi_fused_avg_pool2d_div_1)
        /*0020*/ 	.word	0x00000000


	//----- nvinfo : EIATTR_MIN_STACK_SIZE
	.align		4
.L_5:
        /*0024*/ 	.byte	0x04, 0x12
        /*0026*/ 	.short	(.L_7 - .L_6)
	.align		4
.L_6:
        /*0028*/ 	.word	index@(triton_poi_fused_avg_pool2d_div_1)
        /*002c*/ 	.word	0x00000000
.L_7:


//--------------------- .nv.info.triton_poi_fused_avg_pool2d_div_1 --------------------------
	.section	.nv.info.triton_poi_fused_avg_pool2d_div_1,"",@"SHT_CUDA_INFO"
	.sectionflags	@""
	.align	4


	//----- nvinfo : EIATTR_CUDA_API_VERSION
	.align		4
        /*0000*/ 	.byte	0x04, 0x37
        /*0002*/ 	.short	(.L_9 - .L_8)
.L_8:
        /*0004*/ 	.word	0x0000007c


	//----- nvinfo : EIATTR_KPARAM_INFO
	.align		4
.L_9:
        /*0008*/ 	.byte	0x04, 0x17
        /*000a*/ 	.short	(.L_11 - .L_10)
.L_10:
        /*000c*/ 	.word	0x00000000
        /*0010*/ 	.short	0x0005
        /*0012*/ 	.short	0x0028
        /*0014*/ 	.byte	0x00, 0xf0, 0x11, 0x00


	//----- nvinfo : EIATTR_KPARAM_INFO
	.align		4
.L_11:
        /*0018*/ 	.byte	0x04, 0x17
        /*001a*/ 	.short	(.L_13 - .L_12)
.L_12:
        /*001c*/ 	.word	0x00000000
        /*0020*/ 	.short	0x0004
        /*0022*/ 	.short	0x0020
        /*0024*/ 	.byte	0x00, 0xf4, 0x21, 0x00


	//----- nvinfo : EIATTR_KPARAM_INFO
	.align		4
.L_13:
        /*0028*/ 	.byte	0x04, 0x17
        /*002a*/ 	.short	(.L_15 - .L_14)
.L_14:
        /*002c*/ 	.word	0x00000000
        /*0030*/ 	.short	0x0003
        /*0032*/ 	.short	0x0018
        /*0034*/ 	.byte	0x00, 0xf4, 0x21, 0x00


	//----- nvinfo : EIATTR_KPARAM_INFO
	.align		4
.L_15:
        /*0038*/ 	.byte	0x04, 0x17
        /*003a*/ 	.short	(.L_17 - .L_16)
.L_16:
        /*003c*/ 	.word	0x00000000
        /*0040*/ 	.short	0x0002
        /*0042*/ 	.short	0x0010
        /*0044*/ 	.byte	0x00, 0xf4, 0x21, 0x00


	//----- nvinfo : EIATTR_KPARAM_INFO
	.align		4
.L_17:
        /*0048*/ 	.byte	0x04, 0x17
        /*004a*/ 	.short	(.L_19 - .L_18)
.L_18:
        /*004c*/ 	.word	0x00000000
        /*0050*/ 	.short	0x0001
        /*0052*/ 	.short	0x0008
        /*0054*/ 	.byte	0x00, 0xf4, 0x21, 0x00


	//----- nvinfo : EIATTR_KPARAM_INFO
	.align		4
.L_19:
        /*0058*/ 	.byte	0x04, 0x17
        /*005a*/ 	.short	(.L_21 - .L_20)
.L_20:
        /*005c*/ 	.word	0x00000000
        /*0060*/ 	.short	0x0000
        /*0062*/ 	.short	0x0000
        /*0064*/ 	.byte	0x00, 0xf4, 0x21, 0x00


	//----- nvinfo : EIATTR_SPARSE_MMA_MASK
	.align		4
.L_21:
        /*0068*/ 	.byte	0x03, 0x50
        /*006a*/ 	.short	0x0000


	//----- nvinfo : EIATTR_MAXREG_COUNT
	.align		4
        /*006c*/ 	.byte	0x03, 0x1b
        /*006e*/ 	.short	0x00ff


	//----- nvinfo : EIATTR_EXIT_INSTR_OFFSETS
	.align		4
        /*0070*/ 	.byte	0x04, 0x1c
        /*0072*/ 	.short	(.L_23 - .L_22)


	//   ....[0]....
.L_22:
        /*0074*/ 	.word	0x00000ef0


	//   ....[1]....
        /*0078*/ 	.word	0x00000f10


	//----- nvinfo : EIATTR_REQNTID
	.align		4
.L_23:
        /*007c*/ 	.byte	0x04, 0x10
        /*007e*/ 	.short	(.L_25 - .L_24)
.L_24:
        /*0080*/ 	.word	0x00000020
        /*0084*/ 	.word	0x00000001
        /*0088*/ 	.word	0x00000001


	//----- nvinfo : EIATTR_CBANK_PARAM_SIZE
	.align		4
.L_25:
        /*008c*/ 	.byte	0x03, 0x19
        /*008e*/ 	.short	0x002c


	//----- nvinfo : EIATTR_PARAM_CBANK
	.align		4
        /*0090*/ 	.byte	0x04, 0x0a
        /*0092*/ 	.short	(.L_27 - .L_26)
	.align		4
.L_26:
        /*0094*/ 	.word	index@(.nv.constant0.triton_poi_fused_avg_pool2d_div_1)
        /*0098*/ 	.short	0x0210
        /*009a*/ 	.short	0x002c


	//----- nvinfo : EIATTR_SW_WAR
	.align		4
.L_27:
        /*009c*/ 	.byte	0x04, 0x36
        /*009e*/ 	.short	(.L_29 - .L_28)
.L_28:
        /*00a0*/ 	.word	0x00000008
.L_29:


//--------------------- .nv.callgraph             --------------------------
	.section	.nv.callgraph,"",@"SHT_CUDA_CALLGRAPH"
	.align	4
	.sectionentsize	8
	.align		4
        /*0000*/ 	.word	0x00000000
	.align		4
        /*0004*/ 	.word	0xffffffff
	.align		4
        /*0008*/ 	.word	0x00000000
	.align		4
        /*000c*/ 	.word	0xfffffffe
	.align		4
        /*0010*/ 	.word	0x00000000
	.align		4
        /*0014*/ 	.word	0xfffffffd
	.align		4
        /*0018*/ 	.word	0x00000000
	.align		4
        /*001c*/ 	.word	0xfffffffc


//--------------------- .text.triton_poi_fused_avg_pool2d_div_1 --------------------------
	.section	.text.triton_poi_fused_avg_pool2d_div_1,"ax",@progbits
	.align	128
        .global         triton_poi_fused_avg_pool2d_div_1
        .type           triton_poi_fused_avg_pool2d_div_1,@function
        .size           triton_poi_fused_avg_pool2d_div_1,(.L_x_1 - triton_poi_fused_avg_pool2d_div_1)
        .other          triton_poi_fused_avg_pool2d_div_1,@"STO_CUDA_ENTRY STV_DEFAULT"
triton_poi_fused_avg_pool2d_div_1:
.text.triton_poi_fused_avg_pool2d_div_1:
[----:B------:R-:W0:Y:S01]  /*0000*/  LDC R1, c[0x0][0x28] ;  /* 0x00000a00ff017b82 */ /* 0x000e220000000800 */
[----:B------:R-:W1:Y:S01]  /*0010*/  S2R R0, SR_CTAID.X ;  /* 0x0000000000007919 */ /* 0x000e620000002500 */
[----:B------:R-:W-:Y:S01]  /*0020*/  HFMA2.MMA R16, -RZ, RZ, 0, 0 ;  /* 0x00000000ff107435 */ /* 0x000fe200000001ff */
[----:B------:R-:W-:Y:S01]  /*0030*/  IMAD.MOV.U32 R19, RZ, RZ, RZ ;  /* 0x000000ffff137224 */ /* 0x000fe200078e00ff */
[----:B------:R-:W-:Y:S01]  /*0040*/  ULDC.64 UR4, c[0x0][0x208] ;  /* 0x0000820000047ab9 */ /* 0x000fe20000000a00 */
[----:B------:R-:W2:Y:S01]  /*0050*/  S2R R3, SR_TID.X ;  /* 0x0000000000037919 */ /* 0x000ea20000002100 */
[----:B-1----:R-:W-:Y:S01]  /*0060*/  IMAD.SHL.U32 R2, R0, 0x40, RZ ;  /* 0x0000004000027824 */ /* 0x002fe200078e00ff */
[----:B------:R-:W-:Y:S02]  /*0070*/  SHF.R.U32.HI R4, RZ, 0x19, R0 ;  /* 0x00000019ff047819 */ /* 0x000fe40000011600 */
[----:B--2---:R-:W-:-:S04]  /*0080*/  SHF.L.U32 R3, R3, 0x1, RZ ;  /* 0x0000000103037819 */ /* 0x004fc800000006ff */
[----:B------:R-:W-:Y:S02]  /*0090*/  LOP3.LUT R0, R2, 0x3e, R3, 0xf8, !PT ;  /* 0x0000003e02007812 */ /* 0x000fe400078ef803 */
[----:B------:R-:W-:Y:S02]  /*00a0*/  SGXT.U32 R3, R4, 0x1 ;  /* 0x000000010403781a */ /* 0x000fe40000000000 */
[----:B------:R-:W-:Y:S01]  /*00b0*/  SHF.R.S32.HI R18, RZ, 0x1, R0 ;  /* 0x00000001ff127819 */ /* 0x000fe20000011400 */
[----:B------:R-:W1:Y:S01]  /*00c0*/  LDC.64 R4, c[0x0][0x210] ;  /* 0x00008400ff047b82 */ /* 0x000e620000000a00 */
[----:B------:R-:W-:Y:S01]  /*00d0*/  IADD3 R2, R2, 0x1, RZ ;  /* 0x0000000102027810 */ /* 0x000fe20007ffe0ff */
[C---:B------:R-:W-:Y:S01]  /*00e0*/  IMAD.SHL.U32 R11, R0.reuse, 0x4, RZ ;  /* 0x00000004000b7824 */ /* 0x040fe200078e00ff */
[----:B------:R-:W-:Y:S01]  /*00f0*/  ISETP.GE.AND P4, PT, R0, 0x40, PT ;  /* 0x000000400000780c */ /* 0x000fe20003f86270 */
[----:B------:R-:W-:Y:S01]  /*0100*/  IMAD.IADD R6, R18, 0x1, R3 ;  /* 0x0000000112067824 */ /* 0x000fe200078e0203 */
[----:B------:R-:W-:-:S02]  /*0110*/  IADD3 R7, R2, R3, RZ ;  /* 0x0000000302077210 */ /* 0x000fc40007ffe0ff */
[----:B------:R-:W-:Y:S02]  /*0120*/  IADD3 R37, R11, -0x4, RZ ;  /* 0xfffffffc0b257810 */ /* 0x000fe40007ffe0ff */
[----:B------:R-:W-:Y:S02]  /*0130*/  LOP3.LUT R3, R6, 0xfffffffe, RZ, 0xc0, !PT ;  /* 0xfffffffe06037812 */ /* 0x000fe400078ec0ff */
[----:B------:R-:W-:-:S03]  /*0140*/  LOP3.LUT R7, R7, 0xffffffc2, RZ, 0xc0, !PT ;  /* 0xffffffc207077812 */ /* 0x000fc600078ec0ff */
[----:B------:R-:W-:Y:S01]  /*0150*/  IMAD.IADD R18, R18, 0x1, -R3 ;  /* 0x0000000112127824 */ /* 0x000fe200078e0a03 */
[----:B------:R-:W-:-:S04]  /*0160*/  IADD3 R17, R2, -R7, RZ ;  /* 0x8000000702117210 */ /* 0x000fc80007ffe0ff */
[----:B------:R-:W-:Y:S02]  /*0170*/  ISETP.GT.AND P0, PT, R18, RZ, PT ;  /* 0x000000ff1200720c */ /* 0x000fe40003f04270 */
[C---:B------:R-:W-:Y:S02]  /*0180*/  LEA R15, R17.reuse, R11, 0x1 ;  /* 0x0000000b110f7211 */ /* 0x040fe400078e08ff */
[----:B------:R-:W-:Y:S01]  /*0190*/  ISETP.GT.AND P2, PT, R17, RZ, P0 ;  /* 0x000000ff1100720c */ /* 0x000fe20000744270 */
[----:B-1----:R-:W-:Y:S01]  /*01a0*/  IMAD.WIDE R2, R37, 0x4, R4 ;  /* 0x0000000425027825 */ /* 0x002fe200078e0204 */
[C---:B------:R-:W-:Y:S02]  /*01b0*/  ISETP.LT.AND P6, PT, R0.reuse, 0x40, P0 ;  /* 0x000000400000780c */ /* 0x040fe400007c1270 */
[----:B------:R-:W-:Y:S01]  /*01c0*/  ISETP.LT.AND P2, PT, R0, 0x40, P2 ;  /* 0x000000400000780c */ /* 0x000fe20001741270 */
[----:B------:R-:W-:Y:S01]  /*01d0*/  VIADD R33, R15, 0xfffffffb ;  /* 0xfffffffb0f217836 */ /* 0x000fe20000000000 */
[----:B------:R-:W-:-:S02]  /*01e0*/  LOP3.LUT R8, R18, R17, RZ, 0xfc, !PT ;  /* 0x0000001112087212 */ /* 0x000fc400078efcff */
[----:B------:R-:W-:Y:S01]  /*01f0*/  ISETP.GT.AND P3, PT, R18, -0x1, PT ;  /* 0xffffffff1200780c */ /* 0x000fe20003f64270 */
[--C-:B------:R-:W-:Y:S01]  /*0200*/  IMAD.WIDE R6, R33, 0x4, R4.reuse ;  /* 0x0000000421067825 */ /* 0x100fe200078e0204 */
[----:B------:R-:W-:Y:S02]  /*0210*/  IADD3 R41, R11, -0x3, RZ ;  /* 0xfffffffd0b297810 */ /* 0x000fe40007ffe0ff */
[----:B------:R-:W-:Y:S02]  /*0220*/  CS2R R20, SRZ ;  /* 0x0000000000147805 */ /* 0x000fe4000001ff00 */
[----:B------:R-:W-:Y:S02]  /*0230*/  ISETP.GT.AND P1, PT, R17, -0x1, P0 ;  /* 0xffffffff1100780c */ /* 0x000fe40000724270 */
[----:B------:R-:W-:Y:S01]  /*0240*/  ISETP.GT.AND P5, PT, R8, -0x1, !P4 ;  /* 0xffffffff0800780c */ /* 0x000fe200067a4270 */
[----:B------:R-:W-:Y:S01]  /*0250*/  IMAD.WIDE R8, R41, 0x4, R4 ;  /* 0x0000000429087825 */ /* 0x000fe200078e0204 */
[----:B------:R-:W-:Y:S01]  /*0260*/  ISETP.GT.AND P0, PT, R17, RZ, P3 ;  /* 0x000000ff1100720c */ /* 0x000fe20001f04270 */
[----:B------:R1:W2:Y:S01]  /*0270*/  @P6 LDG.E.EL R16, desc[UR4][R2.64] ;  /* 0x0000000402106981 */ /* 0x0002a2000c2e1900 */
[----:B------:R-:W-:-:S03]  /*0280*/  ISETP.LT.AND P3, PT, R0, 0x40, P3 ;  /* 0x000000400000780c */ /* 0x000fc60001f61270 */
[----:B------:R3:W4:Y:S01]  /*0290*/  @P2 LDG.E.EL R19, desc[UR4][R6.64] ;  /* 0x0000000406132981 */ /* 0x000722000c2e1900 */
[----:B------:R-:W-:Y:S02]  /*02a0*/  CS2R R24, SRZ ;  /* 0x0000000000187805 */ /* 0x000fe4000001ff00 */
[C---:B------:R-:W-:Y:S01]  /*02b0*/  ISETP.LT.AND P1, PT, R0.reuse, 0x40, P1 ;  /* 0x000000400000780c */ /* 0x040fe20000f21270 */
[C---:B------:R-:W-:Y:S01]  /*02c0*/  VIADD R39, R15.reuse, 0xfffffffc ;  /* 0xfffffffc0f277836 */ /* 0x040fe20000000000 */
[----:B------:R-:W5:Y:S01]  /*02d0*/  @P6 LDG.E.EL R20, desc[UR4][R8.64] ;  /* 0x0000000408146981 */ /* 0x000f62000c2e1900 */
[----:B------:R-:W-:Y:S01]  /*02e0*/  VIADD R45, R15, 0xfffffffd ;  /* 0xfffffffd0f2d7836 */ /* 0x000fe20000000000 */
[----:B------:R-:W-:Y:S01]  /*02f0*/  CS2R R22, SRZ ;  /* 0x0000000000167805 */ /* 0x000fe2000001ff00 */
[--C-:B-1----:R-:W-:Y:S01]  /*0300*/  IMAD.WIDE R2, R11, 0x4, R4.reuse ;  /* 0x000000040b027825 */ /* 0x102fe200078e0204 */
[----:B------:R-:W-:Y:S01]  /*0310*/  ISETP.LT.AND P0, PT, R0, 0x40, P0 ;  /* 0x000000400000780c */ /* 0x000fe20000701270 */
[----:B---3--:R-:W1:Y:S02]  /*0320*/  LDC.64 R6, c[0x0][0x218] ;  /* 0x00008600ff067b82 */ /* 0x008e640000000a00 */
[--C-:B------:R-:W-:Y:S01]  /*0330*/  IMAD.WIDE R12, R39, 0x4, R4.reuse ;  /* 0x00000004270c7825 */ /* 0x100fe200078e0204 */
[----:B------:R-:W3:Y:S03]  /*0340*/  @P3 LDG.E.EL R25, desc[UR4][R2.64] ;  /* 0x0000000402193981 */ /* 0x000ee6000c2e1900 */
[----:B------:R-:W-:Y:S01]  /*0350*/  IMAD.WIDE R30, R45, 0x4, R4 ;  /* 0x000000042d1e7825 */ /* 0x000fe200078e0204 */
[----:B------:R-:W4:Y:S01]  /*0360*/  @P1 LDG.E.EL R21, desc[UR4][R12.64] ;  /* 0x000000040c151981 */ /* 0x000f22000c2e1900 */
[----:B------:R-:W-:-:S02]  /*0370*/  CS2R R26, SRZ ;  /* 0x00000000001a7805 */ /* 0x000fc4000001ff00 */
[----:B------:R-:W-:Y:S01]  /*0380*/  MOV R32, RZ ;  /* 0x000000ff00207202 */ /* 0x000fe20000000f00 */
[----:B------:R1:W4:Y:S01]  /*0390*/  @P1 LDG.E.EL R22, desc[UR4][R30.64] ;  /* 0x000000041e161981 */ /* 0x000322000c2e1900 */
[----:B------:R-:W-:Y:S01]  /*03a0*/  CS2R R28, SRZ ;  /* 0x00000000001c7805 */ /* 0x000fe2000001ff00 */
[----:B------:R-:W-:-:S05]  /*03b0*/  IMAD.WIDE R34, R15, 0x4, R4 ;  /* 0x000000040f227825 */ /* 0x000fca00078e0204 */
[----:B------:R-:W4:Y:S01]  /*03c0*/  @P0 LDG.E.EL R26, desc[UR4][R34.64+-0x4] ;  /* 0xfffffc04221a0981 */ /* 0x000f22000c2e1900 */
[----:B01----:R-:W-:-:S03]  /*03d0*/  CS2R R30, SRZ ;  /* 0x00000000001e7805 */ /* 0x003fc6000001ff00 */
[----:B------:R-:W4:Y:S01]  /*03e0*/  @P5 LDG.E.EL R23, desc[UR4][R34.64] ;  /* 0x0000000422175981 */ /* 0x000f22000c2e1900 */
[--C-:B------:R-:W-:Y:S01]  /*03f0*/  IMAD.WIDE R12, R33, 0x4, R6.reuse ;  /* 0x00000004210c7825 */ /* 0x100fe200078e0206 */
[----:B------:R-:W-:Y:S02]  /*0400*/  HFMA2.MMA R33, -RZ, RZ, 0, 0 ;  /* 0x00000000ff217435 */ /* 0x000fe400000001ff */
[----:B------:R0:W4:Y:S01]  /*0410*/  @P5 LDG.E.EL R29, desc[UR4][R34.64+0x4] ;  /* 0x00000404221d5981 */ /* 0x000122000c2e1900 */
[----:B------:R-:W-:-:S03]  /*0420*/  IMAD.WIDE R36, R37, 0x4, R6 ;  /* 0x0000000425247825 */ /* 0x000fc600078e0206 */
[----:B------:R-:W4:Y:S01]  /*0430*/  @P2 LDG.E.EL R30, desc[UR4][R12.64] ;  /* 0x000000040c1e2981 */ /* 0x000f22000c2e1900 */
[----:B------:R-:W-:-:S03]  /*0440*/  IMAD.WIDE R38, R39, 0x4, R6 ;  /* 0x0000000427267825 */ /* 0x000fc600078e0206 */
[----:B------:R1:W4:Y:S01]  /*0450*/  @P6 LDG.E.EL R27, desc[UR4][R36.64] ;  /* 0x00000004241b6981 */ /* 0x000322000c2e1900 */
[----:B------:R-:W-:-:S03]  /*0460*/  IMAD.WIDE R40, R41, 0x4, R6 ;  /* 0x0000000429287825 */ /* 0x000fc600078e0206 */
[----:B------:R-:W4:Y:S01]  /*0470*/  @P1 LDG.E.EL R32, desc[UR4][R38.64] ;  /* 0x0000000426201981 */ /* 0x000f22000c2e1900 */
[--C-:B------:R-:W-:Y:S01]  /*0480*/  IMAD.WIDE R44, R45, 0x4, R6.reuse ;  /* 0x000000042d2c7825 */ /* 0x100fe200078e0206 */
[----:B0-----:R-:W-:Y:S02]  /*0490*/  CS2R R34, SRZ ;  /* 0x0000000000227805 */ /* 0x001fe4000001ff00 */
[----:B------:R0:W4:Y:S01]  /*04a0*/  @P6 LDG.E.EL R24, desc[UR4][R40.64] ;  /* 0x0000000428186981 */ /* 0x000122000c2e1900 */
[C---:B------:R-:W-:Y:S02]  /*04b0*/  VIADD R47, R15.reuse, 0x3 ;  /* 0x000000030f2f7836 */ /* 0x040fe40000000000 */
[----:B------:R-:W-:Y:S01]  /*04c0*/  IMAD.WIDE R8, R15, 0x4, R6 ;  /* 0x000000040f087825 */ /* 0x000fe200078e0206 */
[----:B------:R-:W4:Y:S01]  /*04d0*/  @P1 LDG.E.EL R33, desc[UR4][R44.64] ;  /* 0x000000042c211981 */ /* 0x000f22000c2e1900 */
[----:B-1----:R-:W-:Y:S02]  /*04e0*/  CS2R R36, SRZ ;  /* 0x0000000000247805 */ /* 0x002fe4000001ff00 */
[----:B------:R-:W-:Y:S01]  /*04f0*/  IMAD.WIDE R42, R47, 0x4, R4 ;  /* 0x000000042f2a7825 */ /* 0x000fe200078e0204 */
[----:B------:R-:W4:Y:S01]  /*0500*/  @P0 LDG.E.EL R35, desc[UR4][R8.64+-0x4] ;  /* 0xfffffc0408230981 */ /* 0x000f22000c2e1900 */
[----:B0-----:R-:W-:-:S02]  /*0510*/  CS2R R40, SRZ ;  /* 0x0000000000287805 */ /* 0x001fc4000001ff00 */
[--C-:B------:R-:W-:Y:S01]  /*0520*/  IMAD.WIDE R10, R11, 0x4, R6.reuse ;  /* 0x000000040b0a7825 */ /* 0x100fe200078e0206 */
[----:B------:R-:W-:Y:S01]  /*0530*/  CS2R R38, SRZ ;  /* 0x0000000000267805 */ /* 0x000fe2000001ff00 */
[----:B------:R0:W4:Y:S02]  /*0540*/  @P0 LDG.E.EL R34, desc[UR4][R42.64] ;  /* 0x000000042a220981 */ /* 0x000124000c2e1900 */
[----:B------:R-:W-:Y:S02]  /*0550*/  IMAD.WIDE R12, R47, 0x4, R6 ;  /* 0x000000042f0c7825 */ /* 0x000fe400078e0206 */
[----:B------:R-:W4:Y:S01]  /*0560*/  @P5 LDG.E.EL R37, desc[UR4][R8.64] ;  /* 0x0000000408255981 */ /* 0x000f22000c2e1900 */
[----:B------:R-:W-:-:S03]  /*0570*/  IADD3 R47, R15, 0x4, RZ ;  /* 0x000000040f2f7810 */ /* 0x000fc60007ffe0ff */
[----:B------:R-:W4:Y:S04]  /*0580*/  @P3 LDG.E.EL R36, desc[UR4][R10.64] ;  /* 0x000000040a243981 */ /* 0x000f28000c2e1900 */
[----:B------:R-:W4:Y:S01]  /*0590*/  @P0 LDG.E.EL R40, desc[UR4][R12.64] ;  /* 0x000000040c280981 */ /* 0x000f22000c2e1900 */
[----:B0-----:R-:W-:Y:S01]  /*05a0*/  CS2R R42, SRZ ;  /* 0x00000000002a7805 */ /* 0x001fe2000001ff00 */
[----:B------:R-:W-:Y:S02]  /*05b0*/  VIADD R49, R15, 0x5 ;  /* 0x000000050f317836 */ /* 0x000fe40000000000 */
[----:B------:R-:W4:Y:S01]  /*05c0*/  @P3 LDG.E.EL R38, desc[UR4][R10.64+0x4] ;  /* 0x000004040a263981 */ /* 0x000f22000c2e1900 */
[----:B------:R-:W-:-:S03]  /*05d0*/  IMAD.WIDE R14, R47, 0x4, R6 ;  /* 0x000000042f0e7825 */ /* 0x000fc600078e0206 */
[----:B------:R-:W4:Y:S01]  /*05e0*/  @P5 LDG.E.EL R39, desc[UR4][R8.64+0x4] ;  /* 0x0000040408275981 */ /* 0x000f22000c2e1900 */
[----:B------:R-:W-:Y:S01]  /*05f0*/  CS2R R44, SRZ ;  /* 0x00000000002c7805 */ /* 0x000fe2000001ff00 */
[----:B------:R-:W-:Y:S02]  /*0600*/  IMAD.WIDE R6, R49, 0x4, R6 ;  /* 0x0000000431067825 */ /* 0x000fe400078e0206 */
[----:B------:R-:W4:Y:S04]  /*0610*/  @P3 LDG.E.EL R42, desc[UR4][R10.64+0x10] ;  /* 0x000010040a2a3981 */ /* 0x000f28000c2e1900 */
[----:B------:R-:W4:Y:S04]  /*0620*/  @P5 LDG.E.EL R43, desc[UR4][R14.64] ;  /* 0x000000040e2b5981 */ /* 0x000f28000c2e1900 */
[----:B------:R-:W4:Y:S04]  /*0630*/  @P3 LDG.E.EL R28, desc[UR4][R2.64+0x4] ;  /* 0x00000404021c3981 */ /* 0x000f28000c2e1900 */
[----:B------:R0:W4:Y:S04]  /*0640*/  @P3 LDG.E.EL R41, desc[UR4][R10.64+0x14] ;  /* 0x000014040a293981 */ /* 0x000128000c2e1900 */
[----:B------:R1:W4:Y:S04]  /*0650*/  @P5 LDG.E.EL R44, desc[UR4][R6.64] ;  /* 0x00000004062c5981 */ /* 0x000328000c2e1900 */
[----:B------:R-:W4:Y:S01]  /*0660*/  @P3 LDG.E.EL R31, desc[UR4][R2.64+0x10] ;  /* 0x00001004021f3981 */ /* 0x000f22000c2e1900 */
[----:B0-----:R-:W-:Y:S01]  /*0670*/  CS2R R10, SRZ ;  /* 0x00000000000a7805 */ /* 0x001fe2000001ff00 */
[----:B------:R-:W-:-:S05]  /*0680*/  IMAD.WIDE R8, R47, 0x4, R4 ;  /* 0x000000042f087825 */ /* 0x000fca00078e0204 */
[----:B------:R0:W4:Y:S01]  /*0690*/  @P3 LDG.E.EL R10, desc[UR4][R2.64+0x14] ;  /* 0x00001404020a3981 */ /* 0x000122000c2e1900 */
[----:B------:R-:W-:-:S03]  /*06a0*/  IMAD.WIDE R4, R49, 0x4, R4 ;  /* 0x0000000431047825 */ /* 0x000fc600078e0204 */
[----:B------:R-:W4:Y:S04]  /*06b0*/  @P5 LDG.E.EL R45, desc[UR4][R8.64] ;  /* 0x00000004082d5981 */ /* 0x000f28000c2e1900 */
[----:B------:R4:W4:Y:S01]  /*06c0*/  @P5 LDG.E.EL R11, desc[UR4][R4.64] ;  /* 0x00000004040b5981 */ /* 0x000922000c2e1900 */
[----:B------:R-:W-:-:S04]  /*06d0*/  SHF.L.U32 R12, R18, 0x1, RZ ;  /* 0x00000001120c7819 */ /* 0x000fc800000006ff */
[C---:B-1----:R-:W-:Y:S01]  /*06e0*/  LEA R6, R17.reuse, R12, 0x1 ;  /* 0x0000000c11067211 */ /* 0x042fe200078e08ff */
[----:B0-----:R-:W-:-:S03]  /*06f0*/  IMAD.SHL.U32 R3, R17, 0x4, RZ ;  /* 0x0000000411037824 */ /* 0x001fc600078e00ff */
[----:B------:R-:W-:Y:S02]  /*0700*/  IADD3 R6, -R6, 0x1, RZ ;  /* 0x0000000106067810 */ /* 0x000fe40007ffe1ff */
[----:B------:R-:W-:-:S03]  /*0710*/  LEA R17, R17, 0x2, 0x1 ;  /* 0x0000000211117811 */ /* 0x000fc600078e08ff */
[C---:B------:R-:W-:Y:S02]  /*0720*/  IMAD R6, R18.reuse, R3, R6 ;  /* 0x0000000312067224 */ /* 0x040fe400078e0206 */
[----:B------:R-:W-:-:S03]  /*0730*/  IMAD R3, R18, -0x4, -R12 ;  /* 0xfffffffc12037824 */ /* 0x000fc600078e0a0c */
[----:B------:R-:W-:Y:S02]  /*0740*/  IADD3 R6, R17, R6, RZ ;  /* 0x0000000611067210 */ /* 0x000fe40007ffe0ff */
[----:B--2---:R-:W-:-:S05]  /*0750*/  SEL R13, R16, RZ, P6 ;  /* 0x000000ff100d7207 */ /* 0x004fca0003000000 */
[----:B------:R-:W-:Y:S01]  /*0760*/  FADD R13, RZ, R13 ;  /* 0x0000000dff0d7221 */ /* 0x000fe20000000000 */
[----:B-----5:R-:W-:-:S05]  /*0770*/  SEL R20, R20, RZ, P6 ;  /* 0x000000ff14147207 */ /* 0x020fca0003000000 */
[----:B------:R-:W-:Y:S01]  /*0780*/  FADD R13, R13, R20 ;  /* 0x000000140d0d7221 */ /* 0x000fe20000000000 */
[----:B---3--:R-:W-:-:S03]  /*0790*/  SEL R2, R25, RZ, P3 ;  /* 0x000000ff19027207 */ /* 0x008fc60001800000 */
[----:B------:R-:W-:-:S04]  /*07a0*/  FADD R13, RZ, R13 ;  /* 0x0000000dff0d7221 */ /* 0x000fc80000000000 */
[----:B------:R-:W-:Y:S01]  /*07b0*/  FADD R13, R13, R2 ;  /* 0x000000020d0d7221 */ /* 0x000fe20000000000 */
[----:B------:R-:W-:Y:S01]  /*07c0*/  IADD3 R2, -R12, RZ, RZ ;  /* 0x000000ff0c027210 */ /* 0x000fe20007ffe1ff */
[----:B------:R-:W-:-:S04]  /*07d0*/  VIADD R12, R12, 0x2 ;  /* 0x000000020c0c7836 */ /* 0x000fc80000000000 */
[----:B------:R-:W-:Y:S01]  /*07e0*/  IMAD R17, R17, R2, R6 ;  /* 0x0000000211117224 */ /* 0x000fe200078e0206 */
[----:B------:R-:W-:-:S04]  /*07f0*/  IADD3 R3, R12, R3, RZ ;  /* 0x000000030c037210 */ /* 0x000fc80007ffe0ff */
[----:B------:R-:W-:Y:S01]  /*0800*/  IADD3 R17, R12, R17, RZ ;  /* 0x000000110c117210 */ /* 0x000fe20007ffe0ff */
[----:B------:R-:W-:-:S03]  /*0810*/  IMAD R3, R12, 0x2, R3 ;  /* 0x000000020c037824 */ /* 0x000fc600078e0203 */
[----:B------:R-:W-:Y:S02]  /*0820*/  LEA R17, R12, R17, 0x1 ;  /* 0x000000110c117211 */ /* 0x000fe400078e08ff */
[----:B------:R-:W-:Y:S02]  /*0830*/  IADD3 R3, R3, 0x3, RZ ;  /* 0x0000000303037810 */ /* 0x000fe40007ffe0ff */
[----:B----4-:R-:W-:Y:S02]  /*0840*/  SEL R5, R30, RZ, P2 ;  /* 0x000000ff1e057207 */ /* 0x010fe40001000000 */
[----:B------:R-:W-:Y:S02]  /*0850*/  SEL R27, R27, RZ, P6 ;  /* 0x000000ff1b1b7207 */ /* 0x000fe40003000000 */
[----:B------:R-:W-:-:S03]  /*0860*/  SEL R32, R32, RZ, P1 ;  /* 0x000000ff20207207 */ /* 0x000fc60000800000 */
[----:B------:R-:W-:Y:S01]  /*0870*/  FADD R27, RZ, R27 ;  /* 0x0000001bff1b7221 */ /* 0x000fe20000000000 */
[----:B------:R-:W-:Y:S02]  /*0880*/  I2FP.F32.S32 R3, R3 ;  /* 0x0000000300037245 */ /* 0x000fe40000201400 */
[----:B------:R-:W-:Y:S01]  /*0890*/  SEL R24, R24, RZ, P6 ;  /* 0x000000ff18187207 */ /* 0x000fe20003000000 */
[----:B------:R-:W-:Y:S01]  /*08a0*/  FADD R32, R5, R32 ;  /* 0x0000002005207221 */ /* 0x000fe20000000000 */
[----:B------:R-:W-:Y:S02]  /*08b0*/  I2FP.F32.S32 R17, R17 ;  /* 0x0000001100117245 */ /* 0x000fe40000201400 */
[----:B------:R-:W-:Y:S01]  /*08c0*/  SEL R33, R33, RZ, P1 ;  /* 0x000000ff21217207 */ /* 0x000fe20000800000 */
[----:B------:R-:W-:Y:S01]  /*08d0*/  FADD R24, R27, R24 ;  /* 0x000000181b187221 */ /* 0x000fe20000000000 */
[----:B------:R-:W-:Y:S02]  /*08e0*/  SEL R16, R19, RZ, P2 ;  /* 0x000000ff13107207 */ /* 0x000fe40001000000 */
[----:B------:R-:W-:Y:S01]  /*08f0*/  SEL R35, R35, RZ, P0 ;  /* 0x000000ff23237207 */ /* 0x000fe20000000000 */
[----:B------:R-:W-:Y:S01]  /*0900*/  FADD R32, R32, R33 ;  /* 0x0000002120207221 */ /* 0x000fe20000000000 */
[----:B------:R-:W-:-:S02]  /*0910*/  FSETP.GT.AND P6, PT, |R3|, 8.50705917302346158658e+37, PT ;  /* 0x7e8000000300780b */ /* 0x000fc40003fc4200 */
[----:B------:R-:W-:Y:S01]  /*0920*/  FSETP.GT.AND P2, PT, |R17|, 8.50705917302346158658e+37, PT ;  /* 0x7e8000001100780b */ /* 0x000fe20003f44200 */
[----:B------:R-:W-:Y:S01]  /*0930*/  FADD R32, R32, R35 ;  /* 0x0000002320207221 */ /* 0x000fe20000000000 */
[----:B------:R-:W-:Y:S01]  /*0940*/  SEL R21, R21, RZ, P1 ;  /* 0x000000ff15157207 */ /* 0x000fe20000800000 */
[----:B------:R-:W-:Y:S01]  /*0950*/  FADD R24, RZ, R24 ;  /* 0x00000018ff187221 */ /* 0x000fe20000000000 */
[----:B------:R-:W-:Y:S02]  /*0960*/  SEL R22, R22, RZ, P1 ;  /* 0x000000ff16167207 */ /* 0x000fe40000800000 */
[----:B------:R-:W-:Y:S02]  /*0970*/  SEL R26, R26, RZ, P0 ;  /* 0x000000ff1a1a7207 */ /* 0x000fe40000000000 */
[----:B------:R-:W-:Y:S02]  /*0980*/  SEL R34, R34, RZ, P0 ;  /* 0x000000ff22227207 */ /* 0x000fe40000000000 */
[----:B------:R-:W-:-:S02]  /*0990*/  SEL R37, R37, RZ, P5 ;  /* 0x000000ff25257207 */ /* 0x000fc40002800000 */
[----:B------:R-:W-:Y:S02]  /*09a0*/  SEL R5, R36, RZ, P3 ;  /* 0x000000ff24057207 */ /* 0x000fe40001800000 */
[----:B------:R-:W-:Y:S02]  /*09b0*/  SEL R40, R40, RZ, P0 ;  /* 0x000000ff28287207 */ /* 0x000fe40000000000 */
[----:B------:R-:W-:Y:S02]  /*09c0*/  FSETP.GEU.AND P1, PT, |R3|, 1.175494350822287508e-38, PT ;  /* 0x008000000300780b */ /* 0x000fe40003f2e200 */
[----:B------:R-:W-:Y:S01]  /*09d0*/  FSETP.GEU.AND P0, PT, |R17|, 1.175494350822287508e-38, PT ;  /* 0x008000001100780b */ /* 0x000fe20003f0e200 */
[----:B------:R-:W-:Y:S01]  /*09e0*/  FADD R5, R24, R5 ;  /* 0x0000000518057221 */ /* 0x000fe20000000000 */
[----:B------:R-:W-:Y:S01]  /*09f0*/  SEL R38, R38, RZ, P3 ;  /* 0x000000ff26267207 */ /* 0x000fe20001800000 */
[----:B------:R-:W-:Y:S01]  /*0a00*/  FADD R32, R32, R37 ;  /* 0x0000002520207221 */ /* 0x000fe20000000000 */
[----:B------:R-:W-:Y:S01]  /*0a10*/  SEL R39, R39, RZ, P5 ;  /* 0x000000ff27277207 */ /* 0x000fe20002800000 */
[----:B------:R-:W-:Y:S01]  /*0a20*/  @P6 FMUL R3, R3, 0.25 ;  /* 0x3e80000003036820 */ /* 0x000fe20000400000 */
[----:B------:R-:W-:Y:S01]  /*0a30*/  @P2 FMUL R17, R17, 0.25 ;  /* 0x3e80000011112820 */ /* 0x000fe20000400000 */
[----:B------:R-:W-:-:S02]  /*0a40*/  FADD R5, R5, R38 ;  /* 0x0000002605057221 */ /* 0x000fc40000000000 */
[----:B------:R-:W-:Y:S01]  /*0a50*/  FADD R39, R32, R39 ;  /* 0x0000002720277221 */ /* 0x000fe20000000000 */
[----:B------:R-:W-:Y:S01]  /*0a60*/  SEL R42, R42, RZ, P3 ;  /* 0x000000ff2a2a7207 */ /* 0x000fe20001800000 */
[----:B------:R-:W-:Y:S01]  /*0a70*/  FADD R5, RZ, R5 ;  /* 0x00000005ff057221 */ /* 0x000fe20000000000 */
[----:B------:R-:W-:Y:S01]  /*0a80*/  SEL R43, R43, RZ, P5 ;  /* 0x000000ff2b2b7207 */ /* 0x000fe20002800000 */
[----:B------:R-:W-:Y:S01]  /*0a90*/  FADD R40, R39, R40 ;  /* 0x0000002827287221 */ /* 0x000fe20000000000 */
[----:B------:R-:W-:Y:S01]  /*0aa0*/  FADD R21, R16, R21 ;  /* 0x0000001510157221 */ /* 0x000fe20000000000 */
[----:B------:R-:W-:Y:S01]  /*0ab0*/  @!P1 FMUL R3, R3, 16777216 ;  /* 0x4b80000003039820 */ /* 0x000fe20000400000 */
[----:B------:R-:W-:Y:S01]  /*0ac0*/  @!P0 FMUL R17, R17, 16777216 ;  /* 0x4b80000011118820 */ /* 0x000fe20000400000 */
[----:B------:R-:W-:Y:S01]  /*0ad0*/  SEL R28, R28, RZ, P3 ;  /* 0x000000ff1c1c7207 */ /* 0x000fe20001800000 */
[----:B------:R-:W-:Y:S01]  /*0ae0*/  FADD R5, R5, R42 ;  /* 0x0000002a05057221 */ /* 0x000fe20000000000 */
[----:B------:R-:W-:Y:S01]  /*0af0*/  SEL R4, R41, RZ, P3 ;  /* 0x000000ff29047207 */ /* 0x000fe20001800000 */
[----:B------:R-:W-:Y:S01]  /*0b00*/  FADD R43, R40, R43 ;  /* 0x0000002b282b7221 */ /* 0x000fe20000000000 */
[----:B------:R-:W-:Y:S01]  /*0b10*/  FADD R21, R21, R22 ;  /* 0x0000001615157221 */ /* 0x000fe20000000000 */
[----:B------:R-:W-:Y:S01]  /*0b20*/  SEL R44, R44, RZ, P5 ;  /* 0x000000ff2c2c7207 */ /* 0x000fe20002800000 */
[----:B------:R0:W1:Y:S01]  /*0b30*/  MUFU.RCP R9, R3 ;  /* 0x0000000300097308 */ /* 0x0000620000001000 */
[----:B------:R-:W-:Y:S01]  /*0b40*/  SEL R23, R23, RZ, P5 ;  /* 0x000000ff17177207 */ /* 0x000fe20002800000 */
[----:B------:R-:W-:Y:S01]  /*0b50*/  FADD R13, R13, R28 ;  /* 0x0000001c0d0d7221 */ /* 0x000fe20000000000 */
[----:B------:R-:W-:Y:S01]  /*0b60*/  FADD R4, R5, R4 ;  /* 0x0000000405047221 */ /* 0x000fe20000000000 */
[----:B------:R-:W-:-:S04]  /*0b70*/  FADD R26, R21, R26 ;  /* 0x0000001a151a7221 */ /* 0x000fc80000000000 */
[----:B------:R-:W2:Y:S01]  /*0b80*/  MUFU.RCP R12, R17 ;  /* 0x00000011000c7308 */ /* 0x000ea20000001000 */
[----:B0-----:R-:W-:Y:S01]  /*0b90*/  FADD R3, R43, R44 ;  /* 0x0000002c2b037221 */ /* 0x001fe20000000000 */
[----:B------:R-:W-:Y:S01]  /*0ba0*/  SEL R31, R31, RZ, P3 ;  /* 0x000000ff1f1f7207 */ /* 0x000fe20001800000 */
[----:B------:R-:W-:Y:S01]  /*0bb0*/  FADD R2, RZ, R13 ;  /* 0x0000000dff027221 */ /* 0x000fe20000000000 */
[----:B------:R-:W-:Y:S01]  /*0bc0*/  SEL R29, R29, RZ, P5 ;  /* 0x000000ff1d1d7207 */ /* 0x000fe20002800000 */
[----:B------:R-:W-:Y:S01]  /*0bd0*/  @P6 FMUL R4, R4, 0.25 ;  /* 0x3e80000004046820 */ /* 0x000fe20000400000 */
[----:B------:R-:W-:Y:S01]  /*0be0*/  @P2 FMUL R3, R3, 0.25 ;  /* 0x3e80000003032820 */ /* 0x000fe20000400000 */
[----:B------:R-:W-:Y:S01]  /*0bf0*/  FADD R26, R26, R23 ;  /* 0x000000171a1a7221 */ /* 0x000fe20000000000 */
[----:B------:R-:W-:Y:S01]  /*0c00*/  SEL R5, R10, RZ, P3 ;  /* 0x000000ff0a057207 */ /* 0x000fe20001800000 */
[----:B------:R-:W-:Y:S01]  /*0c10*/  FADD R2, R2, R31 ;  /* 0x0000001f02027221 */ /* 0x000fe20000000000 */
[----:B------:R-:W-:Y:S01]  /*0c20*/  @!P1 FMUL R4, R4, 16777216 ;  /* 0x4b80000004049820 */ /* 0x000fe20000400000 */
[----:B------:R-:W-:Y:S01]  /*0c30*/  @!P0 FMUL R3, R3, 16777216 ;  /* 0x4b80000003038820 */ /* 0x000fe20000400000 */
[----:B------:R-:W-:Y:S01]  /*0c40*/  FADD R29, R26, R29 ;  /* 0x0000001d1a1d7221 */ /* 0x000fe20000000000 */
[----:B------:R-:W-:Y:S01]  /*0c50*/  SEL R45, R45, RZ, P5 ;  /* 0x000000ff2d2d7207 */ /* 0x000fe20002800000 */
[----:B-1----:R-:W-:Y:S01]  /*0c60*/  FMUL R18, R9, R4 ;  /* 0x0000000409127220 */ /* 0x002fe20000400000 */
[----:B------:R-:W-:Y:S01]  /*0c70*/  FADD R8, R2, R5 ;  /* 0x0000000502087221 */ /* 0x000fe20000000000 */
[----:B--2---:R-:W-:Y:S01]  /*0c80*/  FMUL R19, R12, R3 ;  /* 0x000000030c137220 */ /* 0x004fe20000400000 */
[----:B------:R-:W-:Y:S01]  /*0c90*/  FADD R34, R29, R34 ;  /* 0x000000221d227221 */ /* 0x000fe20000000000 */
[----:B------:R-:W-:Y:S01]  /*0ca0*/  SEL R11, R11, RZ, P5 ;  /* 0x000000ff0b0b7207 */ /* 0x000fe20002800000 */
[----:B------:R-:W-:Y:S01]  /*0cb0*/  @P6 FMUL R8, R8, 0.25 ;  /* 0x3e80000008086820 */ /* 0x000fe20000400000 */
[----:B------:R-:W-:Y:S01]  /*0cc0*/  FSETP.GEU.AND P3, PT, |R18|, 1.175494350822287508e-38, PT ;  /* 0x008000001200780b */ /* 0x000fe20003f6e200 */
[----:B------:R-:W-:Y:S01]  /*0cd0*/  FADD R34, R34, R45 ;  /* 0x0000002d22227221 */ /* 0x000fe20000000000 */
[C---:B------:R-:W-:Y:S01]  /*0ce0*/  FSETP.GEU.AND P6, PT, |R19|.reuse, 1.175494350822287508e-38, PT ;  /* 0x008000001300780b */ /* 0x040fe20003fce200 */
[----:B------:R-:W0:Y:S01]  /*0cf0*/  LDC.64 R2, c[0x0][0x220] ;  /* 0x00008800ff027b82 */ /* 0x000e220000000a00 */
[----:B------:R-:W-:Y:S01]  /*0d00*/  FMUL R7, R18, 0.25 ;  /* 0x3e80000012077820 */ /* 0x000fe20000400000 */
[----:B------:R-:W-:Y:S01]  /*0d10*/  @!P1 FMUL R8, R8, 16777216 ;  /* 0x4b80000008089820 */ /* 0x000fe20000400000 */
[----:B------:R-:W-:Y:S01]  /*0d20*/  FMUL R14, R19, 0.25 ;  /* 0x3e800000130e7820 */ /* 0x000fe20000400000 */
[----:B------:R-:W-:Y:S01]  /*0d30*/  FADD R11, R34, R11 ;  /* 0x0000000b220b7221 */ /* 0x000fe20000000000 */
[----:B------:R-:W-:-:S03]  /*0d40*/  FSETP.GT.AND P5, PT, |R18|, 8.50705917302346158658e+37, PT ;  /* 0x7e8000001200780b */ /* 0x000fc60003fa4200 */
[----:B------:R-:W1:Y:S01]  /*0d50*/  LDC.64 R4, c[0x0][0x228] ;  /* 0x00008a00ff047b82 */ /* 0x000e620000000a00 */
[----:B------:R-:W-:Y:S01]  /*0d60*/  FSETP.GT.AND P1, PT, |R19|, 8.50705917302346158658e+37, PT ;  /* 0x7e8000001300780b */ /* 0x000fe20003f24200 */
[----:B------:R-:W-:Y:S01]  /*0d70*/  @P2 FMUL R11, R11, 0.25 ;  /* 0x3e8000000b0b2820 */ /* 0x000fe20000400000 */
[----:B------:R-:W-:Y:S02]  /*0d80*/  FSEL R10, R7, R18, P5 ;  /* 0x00000012070a7208 */ /* 0x000fe40002800000 */
[----:B------:R-:W-:Y:S01]  /*0d90*/  FSEL R14, R14, R19, P1 ;  /* 0x000000130e0e7208 */ /* 0x000fe20000800000 */
[----:B------:R-:W-:Y:S02]  /*0da0*/  @!P0 FMUL R11, R11, 16777216 ;  /* 0x4b8000000b0b8820 */ /* 0x000fe40000400000 */
[----:B------:R-:W2:Y:S01]  /*0db0*/  LDC.64 R6, c[0x0][0x230] ;  /* 0x00008c00ff067b82 */ /* 0x000ea20000000a00 */
[----:B------:R-:W-:Y:S01]  /*0dc0*/  @!P3 FMUL R10, R10, 16777216 ;  /* 0x4b8000000a0ab820 */ /* 0x000fe20000400000 */
[----:B------:R-:W-:Y:S01]  /*0dd0*/  @!P6 FMUL R14, R14, 16777216 ;  /* 0x4b8000000e0ee820 */ /* 0x000fe20000400000 */
[----:B------:R-:W-:Y:S01]  /*0de0*/  FMUL R16, R9, R8 ;  /* 0x0000000809107220 */ /* 0x000fe20000400000 */
[----:B------:R-:W-:-:S03]  /*0df0*/  FMUL R17, R12, R11 ;  /* 0x0000000b0c117220 */ /* 0x000fc60000400000 */
[----:B------:R-:W3:Y:S01]  /*0e00*/  MUFU.RCP R10, R10 ;  /* 0x0000000a000a7308 */ /* 0x000ee20000001000 */
[----:B------:R-:W-:Y:S01]  /*0e10*/  FMUL R9, R16, 0.25 ;  /* 0x3e80000010097820 */ /* 0x000fe20000400000 */
[----:B------:R-:W-:-:S06]  /*0e20*/  FMUL R8, R17, 0.25 ;  /* 0x3e80000011087820 */ /* 0x000fcc0000400000 */
[----:B------:R-:W4:Y:S01]  /*0e30*/  MUFU.RCP R14, R14 ;  /* 0x0000000e000e7308 */ /* 0x000f220000001000 */
[----:B0-----:R-:W-:Y:S01]  /*0e40*/  IMAD.WIDE R2, R0, 0x4, R2 ;  /* 0x0000000400027825 */ /* 0x001fe200078e0202 */
[----:B------:R-:W-:Y:S02]  /*0e50*/  FSEL R9, R9, R16, P5 ;  /* 0x0000001009097208 */ /* 0x000fe40002800000 */
[----:B------:R-:W-:Y:S01]  /*0e60*/  FSEL R11, R8, R17, P1 ;  /* 0x00000011080b7208 */ /* 0x000fe20000800000 */
[C---:B-1----:R-:W-:Y:S01]  /*0e70*/  IMAD.WIDE R4, R0.reuse, 0x4, R4 ;  /* 0x0000000400047825 */ /* 0x042fe200078e0204 */
[----:B------:R0:W-:Y:S03]  /*0e80*/  @!P4 STG.E.64 desc[UR4][R2.64], R16 ;  /* 0x000000100200c986 */ /* 0x0001e6000c101b04 */
[----:B------:R-:W-:Y:S01]  /*0e90*/  @!P3 FMUL R9, R9, 16777216 ;  /* 0x4b8000000909b820 */ /* 0x000fe20000400000 */
[----:B------:R-:W-:Y:S01]  /*0ea0*/  @!P6 FMUL R11, R11, 16777216 ;  /* 0x4b8000000b0be820 */ /* 0x000fe20000400000 */
[----:B------:R0:W-:Y:S01]  /*0eb0*/  @!P4 STG.E.64 desc[UR4][R4.64], R18 ;  /* 0x000000120400c986 */ /* 0x0001e2000c101b04 */
[----:B--2---:R-:W-:-:S04]  /*0ec0*/  IMAD.WIDE R6, R0, 0x4, R6 ;  /* 0x0000000400067825 */ /* 0x004fc800078e0206 */
[----:B---3--:R-:W-:Y:S01]  /*0ed0*/  FMUL R10, R10, R9 ;  /* 0x000000090a0a7220 */ /* 0x008fe20000400000 */
[----:B----4-:R-:W-:Y:S01]  /*0ee0*/  FMUL R11, R14, R11 ;  /* 0x0000000b0e0b7220 */ /* 0x010fe20000400000 */
[----:B0-----:R-:W-:Y:S06]  /*0ef0*/  @P4 EXIT ;  /* 0x000000000000494d */ /* 0x001fec0003800000 */
[----:B------:R-:W-:Y:S01]  /*0f00*/  STG.E.64 desc[UR4][R6.64], R10 ;  /* 0x0000000a06007986 */ /* 0x000fe2000c101b04 */
[----:B------:R-:W-:Y:S05]  /*0f10*/  EXIT ;  /* 0x000000000000794d */ /* 0x000fea0003800000 */
.L_x_0:
[----:B------:R-:W-:-:S00]  /*0f20*/  BRA `(.L_x_0) ;  /* 0xfffffffc00fc7947 */ /* 0x000fc0000383ffff */
[----:B------:R-:W-:-:S00]  /*0f30*/  NOP ;  /* 0x0000000000007918 */ /* 0x000fc00000000000 */
        /* <DEDUP_REMOVED lines=12> */
.L_x_1:


//--------------------- .nv.constant0.triton_poi_fused_avg_pool2d_div_1 --------------------------
	.section	.nv.constant0.triton_poi_fused_avg_pool2d_div_1,"a",@progbits
	.sectionflags	@""
	.align	4
.nv.constant0.triton_poi_fused_avg_pool2d_div_1:
	.zero		572
